	.headerflags	@"EF_CUDA_TEXMODE_UNIFIED EF_CUDA_64BIT_ADDRESS EF_CUDA_ACCELERATORS EF_CUDA_SM90 EF_CUDA_VIRTUAL_SM(EF_CUDA_SM90)"
	.elftype	@"ET_EXEC"


//--------------------- .nv.info                  --------------------------
	.section	.nv.info,"",@"SHT_CUDA_INFO"
	.align	4


	//----- nvinfo : EIATTR_REGCOUNT
	.align		4
        /*0000*/ 	.byte	0x04, 0x2f
        /*0002*/ 	.short	(.L_3 - .L_2)
	.align		4
.L_2:
        /*0004*/ 	.word	index@(triton_poi_fused__native_batch_norm_legit_no_training_add_convolution_10)
        /*0008*/ 	.word	0x00000018


	//----- nvinfo : EIATTR_MIN_STACK_SIZE
	.align		4
.L_3:
        /*000c*/ 	.byte	0x04, 0x12
        /*000e*/ 	.short	(.L_5 - .L_4)
	.align		4
.L_4:
        /*0010*/ 	.word	index@(triton_poi_fused__native_batch_norm_legit_no_training_add_convolution_10)
        /*0014*/ 	.word	0x00000000


	//----- nvinfo : EIATTR_FRAME_SIZE
	.align		4
.L_5:
        /*0018*/ 	.byte	0x04, 0x11
        /*001a*/ 	.short	(.L_7 - .L_6)
	.align		4
.L_6:
        /*001c*/ 	.word	index@(triton_poi_fused__native_batch_norm_legit_no_training_add_convolution_10)
        /*0020*/ 	.word	0x00000000


	//----- nvinfo : EIATTR_MIN_STACK_SIZE
	.align		4
.L_7:
        /*0024*/ 	.byte	0x04, 0x12
        /*0026*/ 	.short	(.L_9 - .L_8)
	.align		4
.L_8:
        /*0028*/ 	.word	index@(triton_poi_fused__native_batch_norm_legit_no_training_add_convolution_10)
        /*002c*/ 	.word	0x00000000
.L_9:


//--------------------- .nv.info.triton_poi_fused__native_batch_norm_legit_no_training_add_convolution_10 --------------------------
	.section	.nv.info.triton_poi_fused__native_batch_norm_legit_no_training_add_convolution_10,"",@"SHT_CUDA_INFO"
	.sectionflags	@""
	.align	4


	//----- nvinfo : EIATTR_CUDA_API_VERSION
	.align		4
        /*0000*/ 	.byte	0x04, 0x37
        /*0002*/ 	.short	(.L_11 - .L_10)
.L_10:
        /*0004*/ 	.word	0x0000007c


	//----- nvinfo : EIATTR_KPARAM_INFO
	.align		4
.L_11:
        /*0008*/ 	.byte	0x04, 0x17
        /*000a*/ 	.short	(.L_13 - .L_12)
.L_12:
        /*000c*/ 	.word	0x00000000
        /*0010*/ 	.short	0x0008
        /*0012*/ 	.short	0x0040
        /*0014*/ 	.byte	0x00, 0xf0, 0x11, 0x00


	//----- nvinfo : EIATTR_KPARAM_INFO
	.align		4
.L_13:
        /*0018*/ 	.byte	0x04, 0x17
        /*001a*/ 	.short	(.L_15 - .L_14)
.L_14:
        /*001c*/ 	.word	0x00000000
        /*0020*/ 	.short	0x0007
        /*0022*/ 	.short	0x0038
        /*0024*/ 	.byte	0x00, 0xf4, 0x21, 0x00


	//----- nvinfo : EIATTR_KPARAM_INFO
	.align		4
.L_15:
        /*0028*/ 	.byte	0x04, 0x17
        /*002a*/ 	.short	(.L_17 - .L_16)
.L_16:
        /*002c*/ 	.word	0x00000000
        /*0030*/ 	.short	0x0006
        /*0032*/ 	.short	0x0030
        /*0034*/ 	.byte	0x00, 0xf4, 0x21, 0x00


	//----- nvinfo : EIATTR_KPARAM_INFO
	.align		4
.L_17:
        /*0038*/ 	.byte	0x04, 0x17
        /*003a*/ 	.short	(.L_19 - .L_18)
.L_18:
        /*003c*/ 	.word	0x00000000
        /*0040*/ 	.short	0x0005
        /*0042*/ 	.short	0x0028
        /*0044*/ 	.byte	0x00, 0xf4, 0x21, 0x00


	//----- nvinfo : EIATTR_KPARAM_INFO
	.align		4
.L_19:
        /*0048*/ 	.byte	0x04, 0x17
        /*004a*/ 	.short	(.L_21 - .L_20)
.L_20:
        /*004c*/ 	.word	0x00000000
        /*0050*/ 	.short	0x0004
        /*0052*/ 	.short	0x0020
        /*0054*/ 	.byte	0x00, 0xf4, 0x21, 0x00


	//----- nvinfo : EIATTR_KPARAM_INFO
	.align		4
.L_21:
        /*0058*/ 	.byte	0x04, 0x17
        /*005a*/ 	.short	(.L_23 - .L_22)
.L_22:
        /*005c*/ 	.word	0x00000000
        /*0060*/ 	.short	0x0003
        /*0062*/ 	.short	0x0018
        /*0064*/ 	.byte	0x00, 0xf4, 0x21, 0x00


	//----- nvinfo : EIATTR_KPARAM_INFO
	.align		4
.L_23:
        /*0068*/ 	.byte	0x04, 0x17
        /*006a*/ 	.short	(.L_25 - .L_24)
.L_24:
        /*006c*/ 	.word	0x00000000
        /*0070*/ 	.short	0x0002
        /*0072*/ 	.short	0x0010
        /*0074*/ 	.byte	0x00, 0xf4, 0x21, 0x00


	//----- nvinfo : EIATTR_KPARAM_INFO
	.align		4
.L_25:
        /*0078*/ 	.byte	0x04, 0x17
        /*007a*/ 	.short	(.L_27 - .L_26)
.L_26:
        /*007c*/ 	.word	0x00000000
        /*0080*/ 	.short	0x0001
        /*0082*/ 	.short	0x0008
        /*0084*/ 	.byte	0x00, 0xf4, 0x21, 0x00


	//----- nvinfo : EIATTR_KPARAM_INFO
	.align		4
.L_27:
        /*0088*/ 	.byte	0x04, 0x17
        /*008a*/ 	.short	(.L_29 - .L_28)
.L_28:
        /*008c*/ 	.word	0x00000000
        /*0090*/ 	.short	0x0000
        /*0092*/ 	.short	0x0000
        /*0094*/ 	.byte	0x00, 0xf4, 0x21, 0x00


	//----- nvinfo : EIATTR_SPARSE_MMA_MASK
	.align		4
.L_29:
        /*0098*/ 	.byte	0x03, 0x50
        /*009a*/ 	.short	0x0000


	//----- nvinfo : EIATTR_MAXREG_COUNT
	.align		4
        /*009c*/ 	.byte	0x03, 0x1b
        /*009e*/ 	.short	0x00ff


	//----- nvinfo : EIATTR_EXIT_INSTR_OFFSETS
	.align		4
        /*00a0*/ 	.byte	0x04, 0x1c
        /*00a2*/ 	.short	(.L_31 - .L_30)


	//   ....[0]....
.L_30:
        /*00a4*/ 	.word	0x000003c0


	//----- nvinfo : EIATTR_REQNTID
	.align		4
.L_31:
        /*00a8*/ 	.byte	0x04, 0x10
        /*00aa*/ 	.short	(.L_33 - .L_32)
.L_32:
        /*00ac*/ 	.word	0x00000080
        /*00b0*/ 	.word	0x00000001
        /*00b4*/ 	.word	0x00000001


	//----- nvinfo : EIATTR_CBANK_PARAM_SIZE
	.align		4
.L_33:
        /*00b8*/ 	.byte	0x03, 0x19
        /*00ba*/ 	.short	0x0044


	//----- nvinfo : EIATTR_PARAM_CBANK
	.align		4
        /*00bc*/ 	.byte	0x04, 0x0a
        /*00be*/ 	.short	(.L_35 - .L_34)
	.align		4
.L_34:
        /*00c0*/ 	.word	index@(.nv.constant0.triton_poi_fused__native_batch_norm_legit_no_training_add_convolution_10)
        /*00c4*/ 	.short	0x0210
        /*00c6*/ 	.short	0x0044


	//----- nvinfo : EIATTR_SW_WAR
	.align		4
.L_35:
        /*00c8*/ 	.byte	0x04, 0x36
        /*00ca*/ 	.short	(.L_37 - .L_36)
.L_36:
        /*00cc*/ 	.word	0x00000008
.L_37:


//--------------------- .nv.callgraph             --------------------------
	.section	.nv.callgraph,"",@"SHT_CUDA_CALLGRAPH"
	.align	4
	.sectionentsize	8
	.align		4
        /*0000*/ 	.word	0x00000000
	.align		4
        /*0004*/ 	.word	0xffffffff
	.align		4
        /*0008*/ 	.word	0x00000000
	.align		4
        /*000c*/ 	.word	0xfffffffe
	.align		4
        /*0010*/ 	.word	0x00000000
	.align		4
        /*0014*/ 	.word	0xfffffffd
	.align		4
        /*0018*/ 	.word	0x00000000
	.align		4
        /*001c*/ 	.word	0xfffffffc


//--------------------- .nv.constant4             --------------------------
	.section	.nv.constant4,"a",@progbits
	.align	8
	.align		8
.nv.constant4:
        /*0000*/ 	.dword	_$_str
	.align		8
        /*0008*/ 	.dword	_$_str_$_2


//--------------------- .text.triton_poi_fused__native_batch_norm_legit_no_training_add_convolution_10 --------------------------
	.section	.text.triton_poi_fused__native_batch_norm_legit_no_training_add_convolution_10,"ax",@progbits
	.align	128
        .global         triton_poi_fused__native_batch_norm_legit_no_training_add_convolution_10
        .type           triton_poi_fused__native_batch_norm_legit_no_training_add_convolution_10,@function
        .size           triton_poi_fused__native_batch_norm_legit_no_training_add_convolution_10,(.L_x_1 - triton_poi_fused__native_batch_norm_legit_no_training_add_convolution_10)
        .other          triton_poi_fused__native_batch_norm_legit_no_training_add_convolution_10,@"STO_CUDA_ENTRY STV_DEFAULT"
triton_poi_fused__native_batch_norm_legit_no_training_add_convolution_10:
.text.triton_poi_fused__native_batch_norm_legit_no_training_add_convolution_10:
[----:B------:R-:W-:Y:S01]  /*0000*/  LDC R1, c[0x0][0x28] ;  /* 0x00000a00ff017b82 */ /* 0x000fe20000000800 */
[----:B------:R-:W1:Y:S01]  /*0010*/  S2R R0, SR_TID.X ;  /* 0x0000000000007919 */ /* 0x000e620000002100 */
[----:B------:R-:W-:-:S06]  /*0020*/  ULDC.64 UR4, c[0x0][0x208] ;  /* 0x0000820000047ab9 */ /* 0x000fcc0000000a00 */
[----:B------:R-:W2:Y:S01]  /*0030*/  LDC.64 R16, c[0x0][0x218] ;  /* 0x00008600ff107b82 */ /* 0x000ea20000000a00 */
[----:B------:R-:W3:Y:S07]  /*0040*/  S2R R5, SR_CTAID.X ;  /* 0x0000000000057919 */ /* 0x000eee0000002500 */
[----:B------:R-:W4:Y:S08]  /*0050*/  LDC.64 R18, c[0x0][0x228] ;  /* 0x00008a00ff127b82 */ /* 0x000f300000000a00 */
[----:B------:R-:W5:Y:S08]  /*0060*/  LDC.64 R12, c[0x0][0x238] ;  /* 0x00008e00ff0c7b82 */ /* 0x000f700000000a00 */
[----:B------:R-:W2:Y:S01]  /*0070*/  LDC.64 R10, c[0x0][0x240] ;  /* 0x00009000ff0a7b82 */ /* 0x000ea20000000a00 */
[----:B-1----:R-:W-:-:S07]  /*0080*/  SHF.L.U32 R0, R0, 0x1, RZ ;  /* 0x0000000100007819 */ /* 0x002fce00000006ff */
[----:B------:R-:W1:Y:S01]  /*0090*/  LDC.64 R6, c[0x0][0x220] ;  /* 0x00008800ff067b82 */ /* 0x000e620000000a00 */
[----:B---3--:R-:W-:Y:S02]  /*00a0*/  SHF.R.S32.HI R3, RZ, 0x17, R5 ;  /* 0x00000017ff037819 */ /* 0x008fe40000011405 */
[----:B------:R-:W-:Y:S02]  /*00b0*/  LOP3.LUT R0, R0, 0xfe, RZ, 0xc0, !PT ;  /* 0x000000fe00007812 */ /* 0x000fe400078ec0ff */
[----:B------:R-:W-:Y:S02]  /*00c0*/  SGXT R3, R3, 0x1 ;  /* 0x000000010303781a */ /* 0x000fe40000000200 */
[----:B------:R-:W-:Y:S02]  /*00d0*/  LEA R0, R5, R0, 0x8 ;  /* 0x0000000005007211 */ /* 0x000fe400078e40ff */
[----:B------:R-:W3:Y:S02]  /*00e0*/  LDC.64 R4, c[0x0][0x230] ;  /* 0x00008c00ff047b82 */ /* 0x000ee40000000a00 */
[----:B------:R-:W-:-:S04]  /*00f0*/  LEA.HI R3, R3, R0, RZ, 0x6 ;  /* 0x0000000003037211 */ /* 0x000fc800078f30ff */
[----:B------:R-:W-:-:S04]  /*0100*/  SHF.R.S32.HI R3, RZ, 0x6, R3 ;  /* 0x00000006ff037819 */ /* 0x000fc80000011403 */
[----:B------:R-:W-:-:S04]  /*0110*/  LEA.HI R2, R3, R3, RZ, 0x5 ;  /* 0x0000000303027211 */ /* 0x000fc800078f28ff */
[----:B------:R-:W-:-:S04]  /*0120*/  LOP3.LUT R2, R2, 0xffffffe0, RZ, 0xc0, !PT ;  /* 0xffffffe002027812 */ /* 0x000fc800078ec0ff */
[----:B------:R-:W-:Y:S02]  /*0130*/  IADD3 R15, R3, -R2, RZ ;  /* 0x80000002030f7210 */ /* 0x000fe40007ffe0ff */
[----:B------:R-:W1:Y:S03]  /*0140*/  LDC.64 R2, c[0x0][0x210] ;  /* 0x00008400ff027b82 */ /* 0x000e660000000a00 */
[----:B---3--:R-:W-:-:S05]  /*0150*/  IMAD.WIDE R4, R15, 0x4, R4 ;  /* 0x000000040f047825 */ /* 0x008fca00078e0204 */
[----:B------:R-:W3:Y:S01]  /*0160*/  LDG.E.EL R8, desc[UR4][R4.64] ;  /* 0x0000000404087981 */ /* 0x000ee2000c2e1900 */
[----:B--2---:R-:W-:-:S04]  /*0170*/  IMAD.WIDE R16, R15, 0x4, R16 ;  /* 0x000000040f107825 */ /* 0x004fc800078e0210 */
[----:B----4-:R-:W-:Y:S01]  /*0180*/  IMAD.WIDE R18, R15, 0x4, R18 ;  /* 0x000000040f127825 */ /* 0x010fe200078e0212 */
[----:B------:R2:W4:Y:S04]  /*0190*/  LDG.E.EL R9, desc[UR4][R16.64] ;  /* 0x0000000410097981 */ /* 0x000528000c2e1900 */
[----:B------:R-:W4:Y:S01]  /*01a0*/  LDG.E.EL R14, desc[UR4][R18.64] ;  /* 0x00000004120e7981 */ /* 0x000f22000c2e1900 */
[----:B01----:R-:W-:-:S05]  /*01b0*/  IMAD.WIDE R2, R0, 0x4, R2 ;  /* 0x0000000400027825 */ /* 0x003fca00078e0202 */
[----:B------:R-:W4:Y:S01]  /*01c0*/  LDG.E.64 R4, desc[UR4][R2.64] ;  /* 0x0000000402047981 */ /* 0x000f22000c1e1b00 */
[----:B-----5:R-:W-:-:S04]  /*01d0*/  IMAD.WIDE R12, R15, 0x4, R12 ;  /* 0x000000040f0c7825 */ /* 0x020fc800078e020c */
[----:B------:R-:W-:Y:S02]  /*01e0*/  IMAD.WIDE R20, R15, 0x4, R10 ;  /* 0x000000040f147825 */ /* 0x000fe400078e020a */
[----:B------:R-:W5:Y:S02]  /*01f0*/  LDG.E.EL R12, desc[UR4][R12.64] ;  /* 0x000000040c0c7981 */ /* 0x000f64000c2e1900 */
[C---:B------:R-:W-:Y:S01]  /*0200*/  IMAD.WIDE R6, R0.reuse, 0x4, R6 ;  /* 0x0000000400067825 */ /* 0x040fe200078e0206 */
[----:B--2---:R-:W-:Y:S01]  /*0210*/  HFMA2.MMA R16, -RZ, RZ, 1.625, 0 ;  /* 0x3e800000ff107435 */ /* 0x004fe200000001ff */
[----:B------:R-:W5:Y:S01]  /*0220*/  LDG.E.EL R21, desc[UR4][R20.64] ;  /* 0x0000000414157981 */ /* 0x000f62000c2e1900 */
[----:B------:R-:W0:Y:S03]  /*0230*/  LDC.64 R10, c[0x0][0x248] ;  /* 0x00009200ff0a7b82 */ /* 0x000e260000000a00 */
[----:B------:R-:W2:Y:S01]  /*0240*/  LDG.E.64 R6, desc[UR4][R6.64] ;  /* 0x0000000406067981 */ /* 0x000ea2000c1e1b00 */
[----:B0-----:R-:W-:-:S04]  /*0250*/  IMAD.WIDE R10, R0, 0x4, R10 ;  /* 0x00000004000a7825 */ /* 0x001fc800078e020a */
[----:B---3--:R-:W-:-:S04]  /*0260*/  FADD R8, R8, 9.9999997473787516356e-06 ;  /* 0x3727c5ac08087421 */ /* 0x008fc80000000000 */
[----:B------:R-:W0:Y:S02]  /*0270*/  MUFU.SQRT R15, R8 ;  /* 0x00000008000f7308 */ /* 0x000e240000002000 */
[C---:B0-----:R-:W-:Y:S02]  /*0280*/  FSETP.GT.AND P0, PT, R15.reuse, 8.50705917302346158658e+37, PT ;  /* 0x7e8000000f00780b */ /* 0x041fe40003f04000 */
[----:B------:R-:W-:-:S11]  /*0290*/  FSETP.GEU.AND P1, PT, R15, 1.175494350822287508e-38, PT ;  /* 0x008000000f00780b */ /* 0x000fd60003f2e000 */
[----:B------:R-:W-:-:S04]  /*02a0*/  @P0 FMUL R15, R15, 0.25 ;  /* 0x3e8000000f0f0820 */ /* 0x000fc80000400000 */
[----:B------:R-:W-:-:S06]  /*02b0*/  @!P1 FMUL R15, R15, 16777216 ;  /* 0x4b8000000f0f9820 */ /* 0x000fcc0000400000 */
[----:B------:R-:W0:Y:S01]  /*02c0*/  MUFU.RCP R15, R15 ;  /* 0x0000000f000f7308 */ /* 0x000e220000001000 */
[----:B------:R-:W-:Y:S01]  /*02d0*/  FSEL R16, R16, 1, P0 ;  /* 0x3f80000010107808 */ /* 0x000fe20000000000 */
[--C-:B----4-:R-:W-:Y:S01]  /*02e0*/  FADD R4, R4, R9.reuse ;  /* 0x0000000904047221 */ /* 0x110fe20000000000 */
[----:B------:R-:W-:-:S03]  /*02f0*/  FADD R5, R5, R9 ;  /* 0x0000000905057221 */ /* 0x000fc60000000000 */
[----:B------:R-:W-:Y:S01]  /*0300*/  @!P1 FMUL R16, R16, 16777216 ;  /* 0x4b80000010109820 */ /* 0x000fe20000400000 */
[C---:B------:R-:W-:Y:S01]  /*0310*/  FADD R8, -R14.reuse, R4 ;  /* 0x000000040e087221 */ /* 0x040fe20000000100 */
[----:B------:R-:W-:Y:S02]  /*0320*/  FADD R14, -R14, R5 ;  /* 0x000000050e0e7221 */ /* 0x000fe40000000100 */
[----:B0-----:R-:W-:-:S04]  /*0330*/  FMUL R9, R15, R16 ;  /* 0x000000100f097220 */ /* 0x001fc80000400000 */
[-C--:B------:R-:W-:Y:S01]  /*0340*/  FMUL R8, R8, R9.reuse ;  /* 0x0000000908087220 */ /* 0x080fe20000400000 */
[----:B------:R-:W-:-:S03]  /*0350*/  FMUL R14, R14, R9 ;  /* 0x000000090e0e7220 */ /* 0x000fc60000400000 */
[C-C-:B-----5:R-:W-:Y:S01]  /*0360*/  FFMA R9, R12.reuse, R8, R21.reuse ;  /* 0x000000080c097223 */ /* 0x160fe20000000015 */
[----:B------:R-:W-:-:S03]  /*0370*/  FFMA R14, R12, R14, R21 ;  /* 0x0000000e0c0e7223 */ /* 0x000fc60000000015 */
[----:B--2---:R-:W-:Y:S01]  /*0380*/  FADD R6, R6, R9 ;  /* 0x0000000906067221 */ /* 0x004fe20000000000 */
[----:B------:R-:W-:Y:S01]  /*0390*/  FADD R7, R7, R14 ;  /* 0x0000000e07077221 */ /* 0x000fe20000000000 */
[----:B------:R-:W-:Y:S04]  /*03a0*/  STG.E.64 desc[UR4][R2.64], R4 ;  /* 0x0000000402007986 */ /* 0x000fe8000c101b04 */
[----:B------:R-:W-:Y:S01]  /*03b0*/  STG.E.64 desc[UR4][R10.64], R6 ;  /* 0x000000060a007986 */ /* 0x000fe2000c101b04 */
[----:B------:R-:W-:Y:S05]  /*03c0*/  EXIT ;  /* 0x000000000000794d */ /* 0x000fea0003800000 */
.L_x_0:
[----:B------:R-:W-:-:S00]  /*03d0*/  BRA `(.L_x_0) ;  /* 0xfffffffc00fc7947 */ /* 0x000fc0000383ffff */
[----:B------:R-:W-:-:S00]  /*03e0*/  NOP ;  /* 0x0000000000007918 */ /* 0x000fc00000000000 */
        /* <DEDUP_REMOVED lines=9> */
.L_x_1:


//--------------------- .nv.global.init           --------------------------
	.section	.nv.global.init,"aw",@progbits
.nv.global.init:
	.type		_$_str,@object
	.size		_$_str,(_$_str_$_2 - _$_str)
_$_str:
        /*0000*/ 	.byte	0x5f, 0x5f, 0x43, 0x55, 0x44, 0x41, 0x5f, 0x46, 0x54, 0x5a, 0x00
	.type		_$_str_$_2,@object
	.size		_$_str_$_2,(.L_1 - _$_str_$_2)
_$_str_$_2:
        /*000b*/ 	.byte	0x5f, 0x5f, 0x43, 0x55, 0x44, 0x41, 0x5f, 0x50, 0x52, 0x45, 0x43, 0x5f, 0x53, 0x51, 0x52, 0x54
        /*001b*/ 	.byte	0x00
.L_1:


//--------------------- .nv.constant0.triton_poi_fused__native_batch_norm_legit_no_training_add_convolution_10 --------------------------
	.section	.nv.constant0.triton_poi_fused__native_batch_norm_legit_no_training_add_convolution_10,"a",@progbits
	.sectionflags	@""
	.align	4
.nv.constant0.triton_poi_fused__native_batch_norm_legit_no_training_add_convolution_10:
	.zero		596
